//
// Generated by NVIDIA NVVM Compiler
//
// Compiler Build ID: CL-36424714
// Cuda compilation tools, release 13.0, V13.0.88
// Based on NVVM 20.0.0
//

.version 9.0
.target sm_100
.address_size 64

	// .globl	_Z11f4_1_kernelPKf

.visible .entry _Z11f4_1_kernelPKf(
	.param .u64 .ptr .align 1 _Z11f4_1_kernelPKf_param_0
)
{


	ret;

}


// ===== COMPILED SASS (sm_100) =====

	.target	sm_100

	.elftype	@"ET_EXEC"


//--------------------- .note.nv.tkinfo           --------------------------
	.section	.note.nv.tkinfo,"",@"SHT_NOTE"
	.sectionflags	@"SHF_NOTE_NV_TKINFO"
	.tkinfo
        /*0018*/ 	.word	0x00000002
        /*0030*/ 	.string	""
        /*0030*/ 	.string	"ptxas"
        /*0030*/ 	.string	"Cuda compilation tools, release 13.0, V13.0.88"
        /*0030*/ 	.string	"Build cuda_13.0.r13.0/compiler.36424714_0"
        /*0030*/ 	.string	"-arch sm_100 -m 64 "



//--------------------- .note.nv.cuinfo           --------------------------
	.section	.note.nv.cuinfo,"",@"SHT_NOTE"
	.sectionflags	@"SHF_NOTE_NV_CUINFO"
        /*0018*/ 	.short	0x0002
        /*001a*/ 	.short	0x0064
        /*001c*/ 	.short	0x0082
	.zero		2


//--------------------- .nv.info                  --------------------------
	.section	.nv.info,"",@"SHT_CUDA_INFO"
	.align	4


	//----- nvinfo : EIATTR_REGCOUNT
	.align		4
        /*0000*/ 	.byte	0x04, 0x2f
        /*0002*/ 	.short	(.L_1 - .L_0)
	.align		4
.L_0:
        /*0004*/ 	.word	index@(_Z11f4_1_kernelPKf)
        /*0008*/ 	.word	0x00000004


	//----- nvinfo : EIATTR_FRAME_SIZE
	.align		4
.L_1:
        /*000c*/ 	.byte	0x04, 0x11
        /*000e*/ 	.short	(.L_3 - .L_2)
	.align		4
.L_2:
        /*0010*/ 	.word	index@(_Z11f4_1_kernelPKf)
        /*0014*/ 	.word	0x00000000


	//----- nvinfo : EIATTR_MIN_STACK_SIZE
	.align		4
.L_3:
        /*0018*/ 	.byte	0x04, 0x12
        /*001a*/ 	.short	(.L_5 - .L_4)
	.align		4
.L_4:
        /*001c*/ 	.word	index@(_Z11f4_1_kernelPKf)
        /*0020*/ 	.word	0x00000000
.L_5:


//--------------------- .nv.compat                --------------------------
	.section	.nv.compat,"",@"SHT_CUDA_COMPAT_INFO"
	.align	4
        /*0000*/ 	.byte	0x02, 0x09, 0x00, 0x00, 0x02, 0x02, 0x01, 0x00, 0x02, 0x05, 0x05, 0x00, 0x03, 0x07, 0x01, 0x01
        /*0010*/ 	.byte	0x02, 0x03, 0x00, 0x00, 0x02, 0x06, 0x01, 0x00, 0x04, 0x0b, 0x08, 0x00, 0x09, 0x00, 0x00, 0x00
        /*0020*/ 	.byte	0x00, 0x00, 0x00, 0x00


//--------------------- .nv.info._Z11f4_1_kernelPKf --------------------------
	.section	.nv.info._Z11f4_1_kernelPKf,"",@"SHT_CUDA_INFO"
	.sectionflags	@""
	.align	4


	//----- nvinfo : EIATTR_CUDA_API_VERSION
	.align		4
        /*0000*/ 	.byte	0x04, 0x37
        /*0002*/ 	.short	(.L_7 - .L_6)
.L_6:
        /*0004*/ 	.word	0x00000082


	//----- nvinfo : EIATTR_KPARAM_INFO
	.align		4
.L_7:
        /*0008*/ 	.byte	0x04, 0x17
        /*000a*/ 	.short	(.L_9 - .L_8)
.L_8:
        /*000c*/ 	.word	0x00000000
        /*0010*/ 	.short	0x0000
        /*0012*/ 	.short	0x0000
        /*0014*/ 	.byte	0x00, 0xf5, 0x21, 0x00


	//----- nvinfo : EIATTR_SPARSE_MMA_MASK
	.align		4
.L_9:
        /*0018*/ 	.byte	0x03, 0x50
        /*001a*/ 	.short	0x0000


	//----- nvinfo : EIATTR_MAXREG_COUNT
	.align		4
        /*001c*/ 	.byte	0x03, 0x1b
        /*001e*/ 	.short	0x00ff


	//----- nvinfo : EIATTR_MERCURY_ISA_VERSION
	.align		4
        /*0020*/ 	.byte	0x03, 0x5f
        /*0022*/ 	.short	0x0101


	//----- nvinfo : EIATTR_VRC_CTA_INIT_COUNT
	.align		4
        /*0024*/ 	.byte	0x02, 0x4a
	.zero		1
	.zero		1


	//----- nvinfo : EIATTR_EXIT_INSTR_OFFSETS
	.align		4
        /*0028*/ 	.byte	0x04, 0x1c
        /*002a*/ 	.short	(.L_11 - .L_10)


	//   ....[0]....
.L_10:
        /*002c*/ 	.word	0x00000010


	//----- nvinfo : EIATTR_CBANK_PARAM_SIZE
	.align		4
.L_11:
        /*0030*/ 	.byte	0x03, 0x19
        /*0032*/ 	.short	0x0008


	//----- nvinfo : EIATTR_PARAM_CBANK
	.align		4
        /*0034*/ 	.byte	0x04, 0x0a
        /*0036*/ 	.short	(.L_13 - .L_12)
	.align		4
.L_12:
        /*0038*/ 	.word	index@(.nv.constant0._Z11f4_1_kernelPKf)
        /*003c*/ 	.short	0x0380
        /*003e*/ 	.short	0x0008


	//----- nvinfo : EIATTR_SW_WAR
	.align		4
.L_13:
        /*0040*/ 	.byte	0x04, 0x36
        /*0042*/ 	.short	(.L_15 - .L_14)
.L_14:
        /*0044*/ 	.word	0x00000008
.L_15:


//--------------------- .nv.callgraph             --------------------------
	.section	.nv.callgraph,"",@"SHT_CUDA_CALLGRAPH"
	.align	4
	.sectionentsize	8
	.align		4
        /*0000*/ 	.word	0x00000000
	.align		4
        /*0004*/ 	.word	0xffffffff
	.align		4
        /*0008*/ 	.word	0x00000000
	.align		4
        /*000c*/ 	.word	0xfffffffe
	.align		4
        /*0010*/ 	.word	0x00000000
	.align		4
        /*0014*/ 	.word	0xfffffffd
	.align		4
        /*0018*/ 	.word	0x00000000
	.align		4
        /*001c*/ 	.word	0xfffffffc


//--------------------- .text._Z11f4_1_kernelPKf  --------------------------
	.section	.text._Z11f4_1_kernelPKf,"ax",@progbits
	.align	128
        .global         _Z11f4_1_kernelPKf
        .type           _Z11f4_1_kernelPKf,@function
        .size           _Z11f4_1_kernelPKf,(.L_x_1 - _Z11f4_1_kernelPKf)
        .other          _Z11f4_1_kernelPKf,@"STO_CUDA_ENTRY STV_DEFAULT"
_Z11f4_1_kernelPKf:
.text._Z11f4_1_kernelPKf:
[----:B------:R-:W-:Y:S01]  /*0000*/  LDC R1, c[0x0][0x37c] ;  /* 0x0000df00ff017b82 */ /* 0x000fe20000000800 */
[----:B------:R-:W-:Y:S05]  /*0010*/  EXIT ;  /* 0x000000000000794d */ /* 0x000fea0003800000 */
.L_x_0:
[----:B------:R-:W-:-:S00]  /*0020*/  BRA `(.L_x_0) ;  /* 0xfffffffc00fc7947 */ /* 0x000fc0000383ffff */
[----:B------:R-:W-:-:S00]  /*0030*/  NOP ;  /* 0x0000000000007918 */ /* 0x000fc00000000000 */
        /* <DEDUP_REMOVED lines=12> */
.L_x_1:


//--------------------- .nv.shared.reserved.0     --------------------------
	.section	.nv.shared.reserved.0,"aw",@nobits
	.weak		__nv_reservedSMEM_offset_0_alias
	.size		__nv_reservedSMEM_offset_0_alias, 0, 64
	.other		__nv_reservedSMEM_offset_0_alias,@"STO_CUDA_RESERVED_SHARED STV_DEFAULT"
__nv_reservedSMEM_offset_0_alias:
	.zero		0
	.zero		64


//--------------------- .nv.constant0._Z11f4_1_kernelPKf --------------------------
	.section	.nv.constant0._Z11f4_1_kernelPKf,"a",@progbits
	.sectionflags	@""
	.align	4
.nv.constant0._Z11f4_1_kernelPKf:
	.zero		904


//--------------------- SYMBOLS --------------------------

	.type		.nv.reservedSmem.offset0,@object
	.size		.nv.reservedSmem.offset0,0x4
